//
// Generated by NVIDIA NVVM Compiler
//
// Compiler Build ID: CL-36424714
// Cuda compilation tools, release 13.0, V13.0.88
// Based on NVVM 20.0.0
//

.version 9.0
.target sm_100
.address_size 64

	// .globl	_Z12scale_kernelPfiS_

.visible .entry _Z12scale_kernelPfiS_(
	.param .u64 .ptr .align 1 _Z12scale_kernelPfiS__param_0,
	.param .u32 _Z12scale_kernelPfiS__param_1,
	.param .u64 .ptr .align 1 _Z12scale_kernelPfiS__param_2
)
{
	.reg .pred 	%p<7>;
	.reg .b32 	%r<31>;
	.reg .b32 	%f<11>;
	.reg .b64 	%rd<18>;

	ld.param.u64 	%rd3, [_Z12scale_kernelPfiS__param_0];
	ld.param.u32 	%r12, [_Z12scale_kernelPfiS__param_1];
	ld.param.u64 	%rd4, [_Z12scale_kernelPfiS__param_2];
	cvta.to.global.u64 	%rd1, %rd4;
	cvta.to.global.u64 	%rd2, %rd3;
	mov.u32 	%r13, %ntid.x;
	mov.u32 	%r14, %ctaid.x;
	mov.u32 	%r15, %tid.x;
	mad.lo.s32 	%r29, %r13, %r14, %r15;
	mov.u32 	%r16, %nctaid.x;
	mul.lo.s32 	%r2, %r16, %r13;
	setp.ge.s32 	%p1, %r29, %r12;
	@%p1 bra 	$L__BB0_7;
	add.s32 	%r17, %r29, %r2;
	max.s32 	%r18, %r12, %r17;
	setp.lt.s32 	%p2, %r17, %r12;
	selp.u32 	%r19, 1, 0, %p2;
	add.s32 	%r20, %r17, %r19;
	sub.s32 	%r21, %r18, %r20;
	div.u32 	%r22, %r21, %r2;
	add.s32 	%r3, %r22, %r19;
	and.b32  	%r23, %r3, 3;
	setp.eq.s32 	%p3, %r23, 3;
	@%p3 bra 	$L__BB0_4;
	add.s32 	%r24, %r3, 1;
	and.b32  	%r25, %r24, 3;
	neg.s32 	%r27, %r25;
$L__BB0_3:
	.pragma "nounroll";
	mul.wide.s32 	%rd5, %r29, 4;
	add.s64 	%rd6, %rd1, %rd5;
	add.s64 	%rd7, %rd2, %rd5;
	ld.global.f32 	%f1, [%rd7];
	mul.f32 	%f2, %f1, 0f3FA00000;
	st.global.f32 	[%rd6], %f2;
	add.s32 	%r29, %r29, %r2;
	add.s32 	%r27, %r27, 1;
	setp.ne.s32 	%p4, %r27, 0;
	@%p4 bra 	$L__BB0_3;
$L__BB0_4:
	setp.lt.u32 	%p5, %r3, 3;
	@%p5 bra 	$L__BB0_7;
	mul.wide.s32 	%rd11, %r2, 4;
	shl.b32 	%r26, %r2, 2;
$L__BB0_6:
	mul.wide.s32 	%rd8, %r29, 4;
	add.s64 	%rd9, %rd2, %rd8;
	ld.global.f32 	%f3, [%rd9];
	mul.f32 	%f4, %f3, 0f3FA00000;
	add.s64 	%rd10, %rd1, %rd8;
	st.global.f32 	[%rd10], %f4;
	add.s64 	%rd12, %rd9, %rd11;
	ld.global.f32 	%f5, [%rd12];
	mul.f32 	%f6, %f5, 0f3FA00000;
	add.s64 	%rd13, %rd10, %rd11;
	st.global.f32 	[%rd13], %f6;
	add.s64 	%rd14, %rd12, %rd11;
	ld.global.f32 	%f7, [%rd14];
	mul.f32 	%f8, %f7, 0f3FA00000;
	add.s64 	%rd15, %rd13, %rd11;
	st.global.f32 	[%rd15], %f8;
	add.s64 	%rd16, %rd14, %rd11;
	ld.global.f32 	%f9, [%rd16];
	mul.f32 	%f10, %f9, 0f3FA00000;
	add.s64 	%rd17, %rd15, %rd11;
	st.global.f32 	[%rd17], %f10;
	add.s32 	%r29, %r26, %r29;
	setp.lt.s32 	%p6, %r29, %r12;
	@%p6 bra 	$L__BB0_6;
$L__BB0_7:
	ret;

}


// ===== COMPILED SASS (sm_100) =====

	.target	sm_100

	.elftype	@"ET_EXEC"


//--------------------- .note.nv.tkinfo           --------------------------
	.section	.note.nv.tkinfo,"",@"SHT_NOTE"
	.sectionflags	@"SHF_NOTE_NV_TKINFO"
	.tkinfo
        /*0018*/ 	.word	0x00000002
        /*0030*/ 	.string	""
        /*0030*/ 	.string	"ptxas"
        /*0030*/ 	.string	"Cuda compilation tools, release 13.0, V13.0.88"
        /*0030*/ 	.string	"Build cuda_13.0.r13.0/compiler.36424714_0"
        /*0030*/ 	.string	"-arch sm_100 -m 64 "



//--------------------- .note.nv.cuinfo           --------------------------
	.section	.note.nv.cuinfo,"",@"SHT_NOTE"
	.sectionflags	@"SHF_NOTE_NV_CUINFO"
        /*0018*/ 	.short	0x0002
        /*001a*/ 	.short	0x0064
        /*001c*/ 	.short	0x0082
	.zero		2


//--------------------- .nv.info                  --------------------------
	.section	.nv.info,"",@"SHT_CUDA_INFO"
	.align	4


	//----- nvinfo : EIATTR_REGCOUNT
	.align		4
        /*0000*/ 	.byte	0x04, 0x2f
        /*0002*/ 	.short	(.L_1 - .L_0)
	.align		4
.L_0:
        /*0004*/ 	.word	index@(_Z12scale_kernelPfiS_)
        /*0008*/ 	.word	0x0000001c


	//----- nvinfo : EIATTR_FRAME_SIZE
	.align		4
.L_1:
        /*000c*/ 	.byte	0x04, 0x11
        /*000e*/ 	.short	(.L_3 - .L_2)
	.align		4
.L_2:
        /*0010*/ 	.word	index@(_Z12scale_kernelPfiS_)
        /*0014*/ 	.word	0x00000000


	//----- nvinfo : EIATTR_MIN_STACK_SIZE
	.align		4
.L_3:
        /*0018*/ 	.byte	0x04, 0x12
        /*001a*/ 	.short	(.L_5 - .L_4)
	.align		4
.L_4:
        /*001c*/ 	.word	index@(_Z12scale_kernelPfiS_)
        /*0020*/ 	.word	0x00000000
.L_5:


//--------------------- .nv.compat                --------------------------
	.section	.nv.compat,"",@"SHT_CUDA_COMPAT_INFO"
	.align	4
        /*0000*/ 	.byte	0x02, 0x09, 0x00, 0x00, 0x02, 0x02, 0x01, 0x00, 0x02, 0x05, 0x05, 0x00, 0x03, 0x07, 0x01, 0x01
        /*0010*/ 	.byte	0x02, 0x03, 0x00, 0x00, 0x02, 0x06, 0x01, 0x00, 0x04, 0x0b, 0x08, 0x00, 0x09, 0x00, 0x00, 0x00
        /*0020*/ 	.byte	0x00, 0x00, 0x00, 0x00


//--------------------- .nv.info._Z12scale_kernelPfiS_ --------------------------
	.section	.nv.info._Z12scale_kernelPfiS_,"",@"SHT_CUDA_INFO"
	.sectionflags	@""
	.align	4


	//----- nvinfo : EIATTR_CUDA_API_VERSION
	.align		4
        /*0000*/ 	.byte	0x04, 0x37
        /*0002*/ 	.short	(.L_7 - .L_6)
.L_6:
        /*0004*/ 	.word	0x00000082


	//----- nvinfo : EIATTR_KPARAM_INFO
	.align		4
.L_7:
        /*0008*/ 	.byte	0x04, 0x17
        /*000a*/ 	.short	(.L_9 - .L_8)
.L_8:
        /*000c*/ 	.word	0x00000000
        /*0010*/ 	.short	0x0002
        /*0012*/ 	.short	0x0010
        /*0014*/ 	.byte	0x00, 0xf5, 0x21, 0x00


	//----- nvinfo : EIATTR_KPARAM_INFO
	.align		4
.L_9:
        /*0018*/ 	.byte	0x04, 0x17
        /*001a*/ 	.short	(.L_11 - .L_10)
.L_10:
        /*001c*/ 	.word	0x00000000
        /*0020*/ 	.short	0x0001
        /*0022*/ 	.short	0x0008
        /*0024*/ 	.byte	0x00, 0xf0, 0x11, 0x00


	//----- nvinfo : EIATTR_KPARAM_INFO
	.align		4
.L_11:
        /*0028*/ 	.byte	0x04, 0x17
        /*002a*/ 	.short	(.L_13 - .L_12)
.L_12:
        /*002c*/ 	.word	0x00000000
        /*0030*/ 	.short	0x0000
        /*0032*/ 	.short	0x0000
        /*0034*/ 	.byte	0x00, 0xf5, 0x21, 0x00


	//----- nvinfo : EIATTR_SPARSE_MMA_MASK
	.align		4
.L_13:
        /*0038*/ 	.byte	0x03, 0x50
        /*003a*/ 	.short	0x0000


	//----- nvinfo : EIATTR_MAXREG_COUNT
	.align		4
        /*003c*/ 	.byte	0x03, 0x1b
        /*003e*/ 	.short	0x00ff


	//----- nvinfo : EIATTR_MERCURY_ISA_VERSION
	.align		4
        /*0040*/ 	.byte	0x03, 0x5f
        /*0042*/ 	.short	0x0101


	//----- nvinfo : EIATTR_VRC_CTA_INIT_COUNT
	.align		4
        /*0044*/ 	.byte	0x02, 0x4a
	.zero		1
	.zero		1


	//----- nvinfo : EIATTR_EXIT_INSTR_OFFSETS
	.align		4
        /*0048*/ 	.byte	0x04, 0x1c
        /*004a*/ 	.short	(.L_15 - .L_14)


	//   ....[0]....
.L_14:
        /*004c*/ 	.word	0x00000090


	//   ....[1]....
        /*0050*/ 	.word	0x00000390


	//   ....[2]....
        /*0054*/ 	.word	0x00000510


	//----- nvinfo : EIATTR_CRS_STACK_SIZE
	.align		4
.L_15:
        /*0058*/ 	.byte	0x04, 0x1e
        /*005a*/ 	.short	(.L_17 - .L_16)
.L_16:
        /*005c*/ 	.word	0x00000000


	//----- nvinfo : EIATTR_CBANK_PARAM_SIZE
	.align		4
.L_17:
        /*0060*/ 	.byte	0x03, 0x19
        /*0062*/ 	.short	0x0018


	//----- nvinfo : EIATTR_PARAM_CBANK
	.align		4
        /*0064*/ 	.byte	0x04, 0x0a
        /*0066*/ 	.short	(.L_19 - .L_18)
	.align		4
.L_18:
        /*0068*/ 	.word	index@(.nv.constant0._Z12scale_kernelPfiS_)
        /*006c*/ 	.short	0x0380
        /*006e*/ 	.short	0x0018


	//----- nvinfo : EIATTR_SW_WAR
	.align		4
.L_19:
        /*0070*/ 	.byte	0x04, 0x36
        /*0072*/ 	.short	(.L_21 - .L_20)
.L_20:
        /*0074*/ 	.word	0x00000008
.L_21:


//--------------------- .nv.callgraph             --------------------------
	.section	.nv.callgraph,"",@"SHT_CUDA_CALLGRAPH"
	.align	4
	.sectionentsize	8
	.align		4
        /*0000*/ 	.word	0x00000000
	.align		4
        /*0004*/ 	.word	0xffffffff
	.align		4
        /*0008*/ 	.word	0x00000000
	.align		4
        /*000c*/ 	.word	0xfffffffe
	.align		4
        /*0010*/ 	.word	0x00000000
	.align		4
        /*0014*/ 	.word	0xfffffffd
	.align		4
        /*0018*/ 	.word	0x00000000
	.align		4
        /*001c*/ 	.word	0xfffffffc


//--------------------- .text._Z12scale_kernelPfiS_ --------------------------
	.section	.text._Z12scale_kernelPfiS_,"ax",@progbits
	.align	128
        .global         _Z12scale_kernelPfiS_
        .type           _Z12scale_kernelPfiS_,@function
        .size           _Z12scale_kernelPfiS_,(.L_x_5 - _Z12scale_kernelPfiS_)
        .other          _Z12scale_kernelPfiS_,@"STO_CUDA_ENTRY STV_DEFAULT"
_Z12scale_kernelPfiS_:
.text._Z12scale_kernelPfiS_:
[----:B------:R-:W-:Y:S01]  /*0000*/  LDC R1, c[0x0][0x37c] ;  /* 0x0000df00ff017b82 */ /* 0x000fe20000000800 */
[----:B------:R-:W0:Y:S01]  /*0010*/  S2R R7, SR_CTAID.X ;  /* 0x0000000000077919 */ /* 0x000e220000002500 */
[----:B------:R-:W0:Y:S06]  /*0020*/  LDCU UR4, c[0x0][0x360] ;  /* 0x00006c00ff0477ac */ /* 0x000e2c0008000800 */
[----:B------:R-:W1:Y:S01]  /*0030*/  LDC R2, c[0x0][0x370] ;  /* 0x0000dc00ff027b82 */ /* 0x000e620000000800 */
[----:B------:R-:W0:Y:S01]  /*0040*/  S2R R0, SR_TID.X ;  /* 0x0000000000007919 */ /* 0x000e220000002100 */
[----:B------:R-:W2:Y:S01]  /*0050*/  LDCU UR6, c[0x0][0x388] ;  /* 0x00007100ff0677ac */ /* 0x000ea20008000800 */
[----:B0-----:R-:W-:-:S02]  /*0060*/  IMAD R7, R7, UR4, R0 ;  /* 0x0000000407077c24 */ /* 0x001fc4000f8e0200 */
[----:B-1----:R-:W-:-:S03]  /*0070*/  IMAD R0, R2, UR4, RZ ;  /* 0x0000000402007c24 */ /* 0x002fc6000f8e02ff */
[----:B--2---:R-:W-:-:S13]  /*0080*/  ISETP.GE.AND P0, PT, R7, UR6, PT ;  /* 0x0000000607007c0c */ /* 0x004fda000bf06270 */
[----:B------:R-:W-:Y:S05]  /*0090*/  @P0 EXIT ;  /* 0x000000000000094d */ /* 0x000fea0003800000 */
[----:B------:R-:W0:Y:S01]  /*00a0*/  I2F.U32.RP R8, R0 ;  /* 0x0000000000087306 */ /* 0x000e220000209000 */
[C---:B------:R-:W-:Y:S01]  /*00b0*/  IMAD.IADD R4, R0.reuse, 0x1, R7 ;  /* 0x0000000100047824 */ /* 0x040fe200078e0207 */
[----:B------:R-:W-:Y:S01]  /*00c0*/  IADD3 R9, PT, PT, RZ, -R0, RZ ;  /* 0x80000000ff097210 */ /* 0x000fe20007ffe0ff */
[----:B------:R-:W1:Y:S01]  /*00d0*/  LDCU.64 UR4, c[0x0][0x358] ;  /* 0x00006b00ff0477ac */ /* 0x000e620008000a00 */
[----:B------:R-:W-:Y:S01]  /*00e0*/  ISETP.NE.U32.AND P2, PT, R0, RZ, PT ;  /* 0x000000ff0000720c */ /* 0x000fe20003f45070 */
[----:B------:R-:W-:Y:S01]  /*00f0*/  BSSY.RECONVERGENT B0, `(.L_x_0) ;  /* 0x0000029000007945 */ /* 0x000fe20003800200 */
[C---:B------:R-:W-:Y:S02]  /*0100*/  ISETP.GE.AND P0, PT, R4.reuse, UR6, PT ;  /* 0x0000000604007c0c */ /* 0x040fe4000bf06270 */
[----:B------:R-:W-:Y:S02]  /*0110*/  VIMNMX R5, PT, PT, R4, UR6, !PT ;  /* 0x0000000604057c48 */ /* 0x000fe4000ffe0100 */
[----:B------:R-:W-:-:S04]  /*0120*/  SEL R6, RZ, 0x1, P0 ;  /* 0x00000001ff067807 */ /* 0x000fc80000000000 */
[----:B------:R-:W-:Y:S01]  /*0130*/  IADD3 R5, PT, PT, R5, -R4, -R6 ;  /* 0x8000000405057210 */ /* 0x000fe20007ffe806 */
[----:B0-----:R-:W0:Y:S02]  /*0140*/  MUFU.RCP R8, R8 ;  /* 0x0000000800087308 */ /* 0x001e240000001000 */
[----:B0-----:R-:W-:-:S06]  /*0150*/  IADD3 R2, PT, PT, R8, 0xffffffe, RZ ;  /* 0x0ffffffe08027810 */ /* 0x001fcc0007ffe0ff */
[----:B------:R0:W2:Y:S02]  /*0160*/  F2I.FTZ.U32.TRUNC.NTZ R3, R2 ;  /* 0x0000000200037305 */ /* 0x0000a4000021f000 */
[----:B0-----:R-:W-:Y:S02]  /*0170*/  HFMA2 R2, -RZ, RZ, 0, 0 ;  /* 0x00000000ff027431 */ /* 0x001fe400000001ff */
[----:B--2---:R-:W-:-:S04]  /*0180*/  IMAD R9, R9, R3, RZ ;  /* 0x0000000309097224 */ /* 0x004fc800078e02ff */
[----:B------:R-:W-:-:S06]  /*0190*/  IMAD.HI.U32 R8, R3, R9, R2 ;  /* 0x0000000903087227 */ /* 0x000fcc00078e0002 */
[----:B------:R-:W-:-:S05]  /*01a0*/  IMAD.HI.U32 R9, R8, R5, RZ ;  /* 0x0000000508097227 */ /* 0x000fca00078e00ff */
[----:B------:R-:W-:-:S05]  /*01b0*/  IADD3 R2, PT, PT, -R9, RZ, RZ ;  /* 0x000000ff09027210 */ /* 0x000fca0007ffe1ff */
[----:B------:R-:W-:Y:S02]  /*01c0*/  IMAD R5, R0, R2, R5 ;  /* 0x0000000200057224 */ /* 0x000fe400078e0205 */
[----:B------:R-:W0:Y:S03]  /*01d0*/  LDC.64 R2, c[0x0][0x380] ;  /* 0x0000e000ff027b82 */ /* 0x000e260000000a00 */
[----:B------:R-:W-:-:S13]  /*01e0*/  ISETP.GE.U32.AND P0, PT, R5, R0, PT ;  /* 0x000000000500720c */ /* 0x000fda0003f06070 */
[----:B------:R-:W-:Y:S01]  /*01f0*/  @P0 IMAD.IADD R5, R5, 0x1, -R0 ;  /* 0x0000000105050824 */ /* 0x000fe200078e0a00 */
[----:B------:R-:W-:-:S04]  /*0200*/  @P0 IADD3 R9, PT, PT, R9, 0x1, RZ ;  /* 0x0000000109090810 */ /* 0x000fc80007ffe0ff */
[----:B------:R-:W-:Y:S02]  /*0210*/  ISETP.GE.U32.AND P1, PT, R5, R0, PT ;  /* 0x000000000500720c */ /* 0x000fe40003f26070 */
[----:B------:R-:W2:Y:S11]  /*0220*/  LDC.64 R4, c[0x0][0x390] ;  /* 0x0000e400ff047b82 */ /* 0x000eb60000000a00 */
[----:B------:R-:W-:-:S02]  /*0230*/  @P1 IADD3 R9, PT, PT, R9, 0x1, RZ ;  /* 0x0000000109091810 */ /* 0x000fc40007ffe0ff */
[----:B------:R-:W-:-:S05]  /*0240*/  @!P2 LOP3.LUT R9, RZ, R0, RZ, 0x33, !PT ;  /* 0x00000000ff09a212 */ /* 0x000fca00078e33ff */
[----:B------:R-:W-:-:S05]  /*0250*/  IMAD.IADD R6, R6, 0x1, R9 ;  /* 0x0000000106067824 */ /* 0x000fca00078e0209 */
[C---:B------:R-:W-:Y:S02]  /*0260*/  LOP3.LUT R8, R6.reuse, 0x3, RZ, 0xc0, !PT ;  /* 0x0000000306087812 */ /* 0x040fe400078ec0ff */
[----:B------:R-:W-:Y:S02]  /*0270*/  ISETP.GE.U32.AND P1, PT, R6, 0x3, PT ;  /* 0x000000030600780c */ /* 0x000fe40003f26070 */
[----:B------:R-:W-:-:S13]  /*0280*/  ISETP.NE.AND P0, PT, R8, 0x3, PT ;  /* 0x000000030800780c */ /* 0x000fda0003f05270 */
[----:B01----:R-:W-:Y:S05]  /*0290*/  @!P0 BRA `(.L_x_1) ;  /* 0x0000000000388947 */ /* 0x003fea0003800000 */
[----:B------:R-:W0:Y:S01]  /*02a0*/  LDC.64 R12, c[0x0][0x390] ;  /* 0x0000e400ff0c7b82 */ /* 0x000e220000000a00 */
[----:B------:R-:W-:-:S04]  /*02b0*/  IADD3 R6, PT, PT, R6, 0x1, RZ ;  /* 0x0000000106067810 */ /* 0x000fc80007ffe0ff */
[----:B------:R-:W-:-:S03]  /*02c0*/  LOP3.LUT R6, R6, 0x3, RZ, 0xc0, !PT ;  /* 0x0000000306067812 */ /* 0x000fc600078ec0ff */
[----:B------:R-:W1:Y:S01]  /*02d0*/  LDC.64 R14, c[0x0][0x380] ;  /* 0x0000e000ff0e7b82 */ /* 0x000e620000000a00 */
[----:B------:R-:W-:-:S07]  /*02e0*/  IADD3 R6, PT, PT, -R6, RZ, RZ ;  /* 0x000000ff06067210 */ /* 0x000fce0007ffe1ff */
.L_x_2:
[----:B-1----:R-:W-:-:S06]  /*02f0*/  IMAD.WIDE R10, R7, 0x4, R14 ;  /* 0x00000004070a7825 */ /* 0x002fcc00078e020e */
[----:B---3--:R-:W3:Y:S01]  /*0300*/  LDG.E R10, desc[UR4][R10.64] ;  /* 0x000000040a0a7981 */ /* 0x008ee2000c1e1900 */
[----:B0-----:R-:W-:Y:S01]  /*0310*/  IMAD.WIDE R8, R7, 0x4, R12 ;  /* 0x0000000407087825 */ /* 0x001fe200078e020c */
[----:B------:R-:W-:-:S03]  /*0320*/  IADD3 R7, PT, PT, R0, R7, RZ ;  /* 0x0000000700077210 */ /* 0x000fc60007ffe0ff */
[----:B------:R-:W-:-:S05]  /*0330*/  VIADD R6, R6, 0x1 ;  /* 0x0000000106067836 */ /* 0x000fca0000000000 */
[----:B------:R-:W-:Y:S01]  /*0340*/  ISETP.NE.AND P0, PT, R6, RZ, PT ;  /* 0x000000ff0600720c */ /* 0x000fe20003f05270 */
[----:B---3--:R-:W-:-:S05]  /*0350*/  FMUL R17, R10, 1.25 ;  /* 0x3fa000000a117820 */ /* 0x008fca0000400000 */
[----:B------:R3:W-:Y:S07]  /*0360*/  STG.E desc[UR4][R8.64], R17 ;  /* 0x0000001108007986 */ /* 0x0007ee000c101904 */
[----:B------:R-:W-:Y:S05]  /*0370*/  @P0 BRA `(.L_x_2) ;  /* 0xfffffffc00dc0947 */ /* 0x000fea000383ffff */
.L_x_1:
[----:B------:R-:W-:Y:S05]  /*0380*/  BSYNC.RECONVERGENT B0 ;  /* 0x0000000000007941 */ /* 0x000fea0003800200 */
.L_x_0:
[----:B------:R-:W-:Y:S05]  /*0390*/  @!P1 EXIT ;  /* 0x000000000000994d */ /* 0x000fea0003800000 */
.L_x_3:
[----:B-1----:R-:W-:-:S05]  /*03a0*/  IMAD.WIDE R14, R7, 0x4, R2 ;  /* 0x00000004070e7825 */ /* 0x002fca00078e0202 */
[----:B------:R-:W4:Y:S01]  /*03b0*/  LDG.E R6, desc[UR4][R14.64] ;  /* 0x000000040e067981 */ /* 0x000f22000c1e1900 */
[----:B--2---:R-:W-:-:S04]  /*03c0*/  IMAD.WIDE R18, R7, 0x4, R4 ;  /* 0x0000000407127825 */ /* 0x004fc800078e0204 */
[----:B---3--:R-:W-:-:S04]  /*03d0*/  IMAD.WIDE R8, R0, 0x4, R14 ;  /* 0x0000000400087825 */ /* 0x008fc800078e020e */
[----:B----4-:R-:W-:-:S05]  /*03e0*/  FMUL R21, R6, 1.25 ;  /* 0x3fa0000006157820 */ /* 0x010fca0000400000 */
[----:B------:R0:W-:Y:S04]  /*03f0*/  STG.E desc[UR4][R18.64], R21 ;  /* 0x0000001512007986 */ /* 0x0001e8000c101904 */
[----:B------:R-:W2:Y:S01]  /*0400*/  LDG.E R6, desc[UR4][R8.64] ;  /* 0x0000000408067981 */ /* 0x000ea2000c1e1900 */
[----:B------:R-:W-:-:S04]  /*0410*/  IMAD.WIDE R10, R0, 0x4, R18 ;  /* 0x00000004000a7825 */ /* 0x000fc800078e0212 */
[----:B------:R-:W-:-:S04]  /*0420*/  IMAD.WIDE R12, R0, 0x4, R8 ;  /* 0x00000004000c7825 */ /* 0x000fc800078e0208 */
[----:B--2---:R-:W-:-:S05]  /*0430*/  FMUL R23, R6, 1.25 ;  /* 0x3fa0000006177820 */ /* 0x004fca0000400000 */
[----:B------:R1:W-:Y:S04]  /*0440*/  STG.E desc[UR4][R10.64], R23 ;  /* 0x000000170a007986 */ /* 0x0003e8000c101904 */
[----:B------:R-:W2:Y:S01]  /*0450*/  LDG.E R6, desc[UR4][R12.64] ;  /* 0x000000040c067981 */ /* 0x000ea2000c1e1900 */
[----:B------:R-:W-:-:S04]  /*0460*/  IMAD.WIDE R14, R0, 0x4, R10 ;  /* 0x00000004000e7825 */ /* 0x000fc800078e020a */
[----:B------:R-:W-:-:S04]  /*0470*/  IMAD.WIDE R16, R0, 0x4, R12 ;  /* 0x0000000400107825 */ /* 0x000fc800078e020c */
[----:B--2---:R-:W-:-:S05]  /*0480*/  FMUL R25, R6, 1.25 ;  /* 0x3fa0000006197820 */ /* 0x004fca0000400000 */
[----:B------:R1:W-:Y:S04]  /*0490*/  STG.E desc[UR4][R14.64], R25 ;  /* 0x000000190e007986 */ /* 0x0003e8000c101904 */
[----:B------:R-:W0:Y:S01]  /*04a0*/  LDG.E R16, desc[UR4][R16.64] ;  /* 0x0000000410107981 */ /* 0x000e22000c1e1900 */
[C---:B------:R-:W-:Y:S01]  /*04b0*/  IMAD.WIDE R8, R0.reuse, 0x4, R14 ;  /* 0x0000000400087825 */ /* 0x040fe200078e020e */
[----:B------:R-:W-:-:S04]  /*04c0*/  LEA R7, R0, R7, 0x2 ;  /* 0x0000000700077211 */ /* 0x000fc800078e10ff */
[----:B------:R-:W-:Y:S01]  /*04d0*/  ISETP.GE.AND P0, PT, R7, UR6, PT ;  /* 0x0000000607007c0c */ /* 0x000fe2000bf06270 */
[----:B0-----:R-:W-:-:S05]  /*04e0*/  FMUL R19, R16, 1.25 ;  /* 0x3fa0000010137820 */ /* 0x001fca0000400000 */
[----:B------:R1:W-:Y:S07]  /*04f0*/  STG.E desc[UR4][R8.64], R19 ;  /* 0x0000001308007986 */ /* 0x0003ee000c101904 */
[----:B------:R-:W-:Y:S05]  /*0500*/  @!P0 BRA `(.L_x_3) ;  /* 0xfffffffc00a48947 */ /* 0x000fea000383ffff */
[----:B------:R-:W-:Y:S05]  /*0510*/  EXIT ;  /* 0x000000000000794d */ /* 0x000fea0003800000 */
.L_x_4:
[----:B------:R-:W-:-:S00]  /*0520*/  BRA `(.L_x_4) ;  /* 0xfffffffc00fc7947 */ /* 0x000fc0000383ffff */
[----:B------:R-:W-:-:S00]  /*0530*/  NOP ;  /* 0x0000000000007918 */ /* 0x000fc00000000000 */
        /* <DEDUP_REMOVED lines=12> */
.L_x_5:


//--------------------- .nv.shared.reserved.0     --------------------------
	.section	.nv.shared.reserved.0,"aw",@nobits
	.weak		__nv_reservedSMEM_offset_0_alias
	.size		__nv_reservedSMEM_offset_0_alias, 0, 64
	.other		__nv_reservedSMEM_offset_0_alias,@"STO_CUDA_RESERVED_SHARED STV_DEFAULT"
__nv_reservedSMEM_offset_0_alias:
	.zero		0
	.zero		64


//--------------------- .nv.constant0._Z12scale_kernelPfiS_ --------------------------
	.section	.nv.constant0._Z12scale_kernelPfiS_,"a",@progbits
	.sectionflags	@""
	.align	4
.nv.constant0._Z12scale_kernelPfiS_:
	.zero		920


//--------------------- SYMBOLS --------------------------

	.type		.nv.reservedSmem.offset0,@object
	.size		.nv.reservedSmem.offset0,0x4
